//
// Generated by NVIDIA NVVM Compiler
//
// Compiler Build ID: CL-36424714
// Cuda compilation tools, release 13.0, V13.0.88
// Based on NVVM 20.0.0
//

.version 9.0
.target sm_100
.address_size 64

	// .globl	_Z15matrixMulKernelPKfS0_Pfi

.visible .entry _Z15matrixMulKernelPKfS0_Pfi(
	.param .u64 .ptr .align 1 _Z15matrixMulKernelPKfS0_Pfi_param_0,
	.param .u64 .ptr .align 1 _Z15matrixMulKernelPKfS0_Pfi_param_1,
	.param .u64 .ptr .align 1 _Z15matrixMulKernelPKfS0_Pfi_param_2,
	.param .u32 _Z15matrixMulKernelPKfS0_Pfi_param_3
)
{
	.reg .pred 	%p<10>;
	.reg .b32 	%r<39>;
	.reg .b32 	%f<68>;
	.reg .b64 	%rd<67>;

	ld.param.u64 	%rd14, [_Z15matrixMulKernelPKfS0_Pfi_param_0];
	ld.param.u64 	%rd15, [_Z15matrixMulKernelPKfS0_Pfi_param_1];
	ld.param.u32 	%r17, [_Z15matrixMulKernelPKfS0_Pfi_param_3];
	cvta.to.global.u64 	%rd1, %rd15;
	cvta.to.global.u64 	%rd2, %rd14;
	mov.u32 	%r18, %ctaid.y;
	mov.u32 	%r19, %ntid.y;
	mov.u32 	%r20, %tid.y;
	mad.lo.s32 	%r1, %r18, %r19, %r20;
	mov.u32 	%r21, %ctaid.x;
	mov.u32 	%r22, %ntid.x;
	mov.u32 	%r23, %tid.x;
	mad.lo.s32 	%r2, %r21, %r22, %r23;
	setp.lt.s32 	%p1, %r17, 1;
	mov.f32 	%f67, 0f00000000;
	@%p1 bra 	$L__BB0_12;
	mul.lo.s32 	%r3, %r17, %r1;
	and.b32  	%r4, %r17, 7;
	setp.lt.u32 	%p2, %r17, 8;
	mov.f32 	%f67, 0f00000000;
	mov.b32 	%r37, 0;
	@%p2 bra 	$L__BB0_4;
	and.b32  	%r37, %r17, 2147483640;
	neg.s32 	%r35, %r37;
	mul.wide.u32 	%rd16, %r17, 4;
	add.s64 	%rd3, %rd1, %rd16;
	mul.wide.u32 	%rd17, %r17, 8;
	add.s64 	%rd4, %rd1, %rd17;
	mul.wide.u32 	%rd18, %r17, 12;
	add.s64 	%rd5, %rd1, %rd18;
	mul.wide.u32 	%rd19, %r17, 16;
	add.s64 	%rd6, %rd1, %rd19;
	mul.wide.u32 	%rd20, %r17, 20;
	add.s64 	%rd7, %rd1, %rd20;
	mul.wide.u32 	%rd21, %r17, 24;
	add.s64 	%rd8, %rd1, %rd21;
	mul.wide.u32 	%rd22, %r17, 28;
	add.s64 	%rd9, %rd1, %rd22;
	mul.wide.u32 	%rd23, %r3, 4;
	add.s64 	%rd24, %rd23, %rd2;
	add.s64 	%rd66, %rd24, 16;
	mov.f32 	%f67, 0f00000000;
	mov.u32 	%r34, %r2;
$L__BB0_3:
	.pragma "nounroll";
	mul.wide.s32 	%rd25, %r34, 4;
	add.s64 	%rd26, %rd3, %rd25;
	add.s64 	%rd27, %rd4, %rd25;
	add.s64 	%rd28, %rd5, %rd25;
	add.s64 	%rd29, %rd6, %rd25;
	add.s64 	%rd30, %rd7, %rd25;
	add.s64 	%rd31, %rd8, %rd25;
	add.s64 	%rd32, %rd9, %rd25;
	add.s64 	%rd33, %rd1, %rd25;
	ld.global.f32 	%f17, [%rd66+-16];
	ld.global.f32 	%f18, [%rd33];
	fma.rn.f32 	%f19, %f17, %f18, %f67;
	ld.global.f32 	%f20, [%rd66+-12];
	ld.global.f32 	%f21, [%rd26];
	fma.rn.f32 	%f22, %f20, %f21, %f19;
	ld.global.f32 	%f23, [%rd66+-8];
	ld.global.f32 	%f24, [%rd27];
	fma.rn.f32 	%f25, %f23, %f24, %f22;
	ld.global.f32 	%f26, [%rd66+-4];
	ld.global.f32 	%f27, [%rd28];
	fma.rn.f32 	%f28, %f26, %f27, %f25;
	ld.global.f32 	%f29, [%rd66];
	ld.global.f32 	%f30, [%rd29];
	fma.rn.f32 	%f31, %f29, %f30, %f28;
	ld.global.f32 	%f32, [%rd66+4];
	ld.global.f32 	%f33, [%rd30];
	fma.rn.f32 	%f34, %f32, %f33, %f31;
	ld.global.f32 	%f35, [%rd66+8];
	ld.global.f32 	%f36, [%rd31];
	fma.rn.f32 	%f37, %f35, %f36, %f34;
	ld.global.f32 	%f38, [%rd66+12];
	ld.global.f32 	%f39, [%rd32];
	fma.rn.f32 	%f67, %f38, %f39, %f37;
	add.s32 	%r35, %r35, 8;
	shl.b32 	%r25, %r17, 3;
	add.s32 	%r34, %r34, %r25;
	add.s64 	%rd66, %rd66, 32;
	setp.ne.s32 	%p3, %r35, 0;
	@%p3 bra 	$L__BB0_3;
$L__BB0_4:
	setp.eq.s32 	%p4, %r4, 0;
	@%p4 bra 	$L__BB0_12;
	and.b32  	%r12, %r17, 3;
	setp.lt.u32 	%p5, %r4, 4;
	@%p5 bra 	$L__BB0_7;
	add.s32 	%r26, %r37, %r3;
	mul.wide.u32 	%rd34, %r26, 4;
	add.s64 	%rd35, %rd2, %rd34;
	ld.global.f32 	%f41, [%rd35];
	mad.lo.s32 	%r27, %r37, %r17, %r2;
	mul.wide.s32 	%rd36, %r27, 4;
	add.s64 	%rd37, %rd1, %rd36;
	ld.global.f32 	%f42, [%rd37];
	fma.rn.f32 	%f43, %f41, %f42, %f67;
	cvt.u64.u32 	%rd38, %r3;
	cvt.u64.u32 	%rd39, %r37;
	add.s64 	%rd40, %rd39, %rd38;
	shl.b64 	%rd41, %rd40, 2;
	add.s64 	%rd42, %rd2, %rd41;
	ld.global.f32 	%f44, [%rd42+4];
	mul.wide.u32 	%rd43, %r17, 4;
	add.s64 	%rd44, %rd37, %rd43;
	ld.global.f32 	%f45, [%rd44];
	fma.rn.f32 	%f46, %f44, %f45, %f43;
	ld.global.f32 	%f47, [%rd42+8];
	add.s64 	%rd45, %rd44, %rd43;
	ld.global.f32 	%f48, [%rd45];
	fma.rn.f32 	%f49, %f47, %f48, %f46;
	ld.global.f32 	%f50, [%rd42+12];
	add.s64 	%rd46, %rd45, %rd43;
	ld.global.f32 	%f51, [%rd46];
	fma.rn.f32 	%f67, %f50, %f51, %f49;
	add.s32 	%r37, %r37, 4;
$L__BB0_7:
	setp.eq.s32 	%p6, %r12, 0;
	@%p6 bra 	$L__BB0_12;
	setp.eq.s32 	%p7, %r12, 1;
	@%p7 bra 	$L__BB0_10;
	add.s32 	%r28, %r37, %r3;
	mul.wide.u32 	%rd47, %r28, 4;
	add.s64 	%rd48, %rd2, %rd47;
	ld.global.f32 	%f53, [%rd48];
	mad.lo.s32 	%r29, %r37, %r17, %r2;
	mul.wide.s32 	%rd49, %r29, 4;
	add.s64 	%rd50, %rd1, %rd49;
	ld.global.f32 	%f54, [%rd50];
	fma.rn.f32 	%f55, %f53, %f54, %f67;
	cvt.u64.u32 	%rd51, %r3;
	cvt.u64.u32 	%rd52, %r37;
	add.s64 	%rd53, %rd52, %rd51;
	shl.b64 	%rd54, %rd53, 2;
	add.s64 	%rd55, %rd2, %rd54;
	ld.global.f32 	%f56, [%rd55+4];
	mul.wide.u32 	%rd56, %r17, 4;
	add.s64 	%rd57, %rd50, %rd56;
	ld.global.f32 	%f57, [%rd57];
	fma.rn.f32 	%f67, %f56, %f57, %f55;
	add.s32 	%r37, %r37, 2;
$L__BB0_10:
	and.b32  	%r30, %r17, 1;
	setp.eq.b32 	%p8, %r30, 1;
	not.pred 	%p9, %p8;
	@%p9 bra 	$L__BB0_12;
	add.s32 	%r31, %r37, %r3;
	mul.wide.u32 	%rd58, %r31, 4;
	add.s64 	%rd59, %rd2, %rd58;
	ld.global.f32 	%f58, [%rd59];
	mad.lo.s32 	%r32, %r37, %r17, %r2;
	mul.wide.s32 	%rd60, %r32, 4;
	add.s64 	%rd61, %rd1, %rd60;
	ld.global.f32 	%f59, [%rd61];
	fma.rn.f32 	%f67, %f58, %f59, %f67;
$L__BB0_12:
	ld.param.u64 	%rd65, [_Z15matrixMulKernelPKfS0_Pfi_param_2];
	cvta.to.global.u64 	%rd62, %rd65;
	mad.lo.s32 	%r33, %r17, %r1, %r2;
	mul.wide.s32 	%rd63, %r33, 4;
	add.s64 	%rd64, %rd62, %rd63;
	st.global.f32 	[%rd64], %f67;
	ret;

}


// ===== COMPILED SASS (sm_100) =====

	.target	sm_100

	.elftype	@"ET_EXEC"


//--------------------- .note.nv.tkinfo           --------------------------
	.section	.note.nv.tkinfo,"",@"SHT_NOTE"
	.sectionflags	@"SHF_NOTE_NV_TKINFO"
	.tkinfo
        /*0018*/ 	.word	0x00000002
        /*0030*/ 	.string	""
        /*0030*/ 	.string	"ptxas"
        /*0030*/ 	.string	"Cuda compilation tools, release 13.0, V13.0.88"
        /*0030*/ 	.string	"Build cuda_13.0.r13.0/compiler.36424714_0"
        /*0030*/ 	.string	"-arch sm_100 -m 64 "



//--------------------- .note.nv.cuinfo           --------------------------
	.section	.note.nv.cuinfo,"",@"SHT_NOTE"
	.sectionflags	@"SHF_NOTE_NV_CUINFO"
        /*0018*/ 	.short	0x0002
        /*001a*/ 	.short	0x0064
        /*001c*/ 	.short	0x0082
	.zero		2


//--------------------- .nv.info                  --------------------------
	.section	.nv.info,"",@"SHT_CUDA_INFO"
	.align	4


	//----- nvinfo : EIATTR_REGCOUNT
	.align		4
        /*0000*/ 	.byte	0x04, 0x2f
        /*0002*/ 	.short	(.L_1 - .L_0)
	.align		4
.L_0:
        /*0004*/ 	.word	index@(_Z15matrixMulKernelPKfS0_Pfi)
        /*0008*/ 	.word	0x0000001e


	//----- nvinfo : EIATTR_FRAME_SIZE
	.align		4
.L_1:
        /*000c*/ 	.byte	0x04, 0x11
        /*000e*/ 	.short	(.L_3 - .L_2)
	.align		4
.L_2:
        /*0010*/ 	.word	index@(_Z15matrixMulKernelPKfS0_Pfi)
        /*0014*/ 	.word	0x00000000


	//----- nvinfo : EIATTR_MIN_STACK_SIZE
	.align		4
.L_3:
        /*0018*/ 	.byte	0x04, 0x12
        /*001a*/ 	.short	(.L_5 - .L_4)
	.align		4
.L_4:
        /*001c*/ 	.word	index@(_Z15matrixMulKernelPKfS0_Pfi)
        /*0020*/ 	.word	0x00000000
.L_5:


//--------------------- .nv.compat                --------------------------
	.section	.nv.compat,"",@"SHT_CUDA_COMPAT_INFO"
	.align	4
        /*0000*/ 	.byte	0x02, 0x09, 0x00, 0x00, 0x02, 0x02, 0x01, 0x00, 0x02, 0x05, 0x05, 0x00, 0x03, 0x07, 0x01, 0x01
        /*0010*/ 	.byte	0x02, 0x03, 0x00, 0x00, 0x02, 0x06, 0x01, 0x00, 0x04, 0x0b, 0x08, 0x00, 0x09, 0x00, 0x00, 0x00
        /*0020*/ 	.byte	0x00, 0x00, 0x00, 0x00


//--------------------- .nv.info._Z15matrixMulKernelPKfS0_Pfi --------------------------
	.section	.nv.info._Z15matrixMulKernelPKfS0_Pfi,"",@"SHT_CUDA_INFO"
	.sectionflags	@""
	.align	4


	//----- nvinfo : EIATTR_CUDA_API_VERSION
	.align		4
        /*0000*/ 	.byte	0x04, 0x37
        /*0002*/ 	.short	(.L_7 - .L_6)
.L_6:
        /*0004*/ 	.word	0x00000082


	//----- nvinfo : EIATTR_KPARAM_INFO
	.align		4
.L_7:
        /*0008*/ 	.byte	0x04, 0x17
        /*000a*/ 	.short	(.L_9 - .L_8)
.L_8:
        /*000c*/ 	.word	0x00000000
        /*0010*/ 	.short	0x0003
        /*0012*/ 	.short	0x0018
        /*0014*/ 	.byte	0x00, 0xf0, 0x11, 0x00


	//----- nvinfo : EIATTR_KPARAM_INFO
	.align		4
.L_9:
        /*0018*/ 	.byte	0x04, 0x17
        /*001a*/ 	.short	(.L_11 - .L_10)
.L_10:
        /*001c*/ 	.word	0x00000000
        /*0020*/ 	.short	0x0002
        /*0022*/ 	.short	0x0010
        /*0024*/ 	.byte	0x00, 0xf5, 0x21, 0x00


	//----- nvinfo : EIATTR_KPARAM_INFO
	.align		4
.L_11:
        /*0028*/ 	.byte	0x04, 0x17
        /*002a*/ 	.short	(.L_13 - .L_12)
.L_12:
        /*002c*/ 	.word	0x00000000
        /*0030*/ 	.short	0x0001
        /*0032*/ 	.short	0x0008
        /*0034*/ 	.byte	0x00, 0xf5, 0x21, 0x00


	//----- nvinfo : EIATTR_KPARAM_INFO
	.align		4
.L_13:
        /*0038*/ 	.byte	0x04, 0x17
        /*003a*/ 	.short	(.L_15 - .L_14)
.L_14:
        /*003c*/ 	.word	0x00000000
        /*0040*/ 	.short	0x0000
        /*0042*/ 	.short	0x0000
        /*0044*/ 	.byte	0x00, 0xf5, 0x21, 0x00


	//----- nvinfo : EIATTR_SPARSE_MMA_MASK
	.align		4
.L_15:
        /*0048*/ 	.byte	0x03, 0x50
        /*004a*/ 	.short	0x0000


	//----- nvinfo : EIATTR_MAXREG_COUNT
	.align		4
        /*004c*/ 	.byte	0x03, 0x1b
        /*004e*/ 	.short	0x00ff


	//----- nvinfo : EIATTR_MERCURY_ISA_VERSION
	.align		4
        /*0050*/ 	.byte	0x03, 0x5f
        /*0052*/ 	.short	0x0101


	//----- nvinfo : EIATTR_VRC_CTA_INIT_COUNT
	.align		4
        /*0054*/ 	.byte	0x02, 0x4a
	.zero		1
	.zero		1


	//----- nvinfo : EIATTR_EXIT_INSTR_OFFSETS
	.align		4
        /*0058*/ 	.byte	0x04, 0x1c
        /*005a*/ 	.short	(.L_17 - .L_16)


	//   ....[0]....
.L_16:
        /*005c*/ 	.word	0x00000ab0


	//----- nvinfo : EIATTR_CBANK_PARAM_SIZE
	.align		4
.L_17:
        /*0060*/ 	.byte	0x03, 0x19
        /*0062*/ 	.short	0x001c


	//----- nvinfo : EIATTR_PARAM_CBANK
	.align		4
        /*0064*/ 	.byte	0x04, 0x0a
        /*0066*/ 	.short	(.L_19 - .L_18)
	.align		4
.L_18:
        /*0068*/ 	.word	index@(.nv.constant0._Z15matrixMulKernelPKfS0_Pfi)
        /*006c*/ 	.short	0x0380
        /*006e*/ 	.short	0x001c


	//----- nvinfo : EIATTR_SW_WAR
	.align		4
.L_19:
        /*0070*/ 	.byte	0x04, 0x36
        /*0072*/ 	.short	(.L_21 - .L_20)
.L_20:
        /*0074*/ 	.word	0x00000008
.L_21:


//--------------------- .nv.callgraph             --------------------------
	.section	.nv.callgraph,"",@"SHT_CUDA_CALLGRAPH"
	.align	4
	.sectionentsize	8
	.align		4
        /*0000*/ 	.word	0x00000000
	.align		4
        /*0004*/ 	.word	0xffffffff
	.align		4
        /*0008*/ 	.word	0x00000000
	.align		4
        /*000c*/ 	.word	0xfffffffe
	.align		4
        /*0010*/ 	.word	0x00000000
	.align		4
        /*0014*/ 	.word	0xfffffffd
	.align		4
        /*0018*/ 	.word	0x00000000
	.align		4
        /*001c*/ 	.word	0xfffffffc


//--------------------- .text._Z15matrixMulKernelPKfS0_Pfi --------------------------
	.section	.text._Z15matrixMulKernelPKfS0_Pfi,"ax",@progbits
	.align	128
        .global         _Z15matrixMulKernelPKfS0_Pfi
        .type           _Z15matrixMulKernelPKfS0_Pfi,@function
        .size           _Z15matrixMulKernelPKfS0_Pfi,(.L_x_5 - _Z15matrixMulKernelPKfS0_Pfi)
        .other          _Z15matrixMulKernelPKfS0_Pfi,@"STO_CUDA_ENTRY STV_DEFAULT"
_Z15matrixMulKernelPKfS0_Pfi:
.text._Z15matrixMulKernelPKfS0_Pfi:
[----:B------:R-:W-:Y:S01]  /*0000*/  LDC R1, c[0x0][0x37c] ;  /* 0x0000df00ff017b82 */ /* 0x000fe20000000800 */
[----:B------:R-:W0:Y:S01]  /*0010*/  S2R R3, SR_TID.Y ;  /* 0x0000000000037919 */ /* 0x000e220000002200 */
[----:B------:R-:W1:Y:S06]  /*0020*/  LDCU UR18, c[0x0][0x398] ;  /* 0x00007300ff1277ac */ /* 0x000e6c0008000800 */
[----:B------:R-:W0:Y:S01]  /*0030*/  LDC R0, c[0x0][0x364] ;  /* 0x0000d900ff007b82 */ /* 0x000e220000000800 */
[----:B------:R-:W-:Y:S01]  /*0040*/  HFMA2 R12, -RZ, RZ, 0, 0 ;  /* 0x00000000ff0c7431 */ /* 0x000fe200000001ff */
[----:B------:R-:W2:Y:S01]  /*0050*/  S2R R2, SR_TID.X ;  /* 0x0000000000027919 */ /* 0x000ea20000002100 */
[----:B------:R-:W3:Y:S05]  /*0060*/  LDCU.64 UR16, c[0x0][0x358] ;  /* 0x00006b00ff1077ac */ /* 0x000eea0008000a00 */
[----:B------:R-:W0:Y:S08]  /*0070*/  S2UR UR4, SR_CTAID.Y ;  /* 0x00000000000479c3 */ /* 0x000e300000002600 */
[----:B------:R-:W2:Y:S01]  /*0080*/  S2UR UR5, SR_CTAID.X ;  /* 0x00000000000579c3 */ /* 0x000ea20000002500 */
[----:B-1----:R-:W-:-:S07]  /*0090*/  UISETP.GE.AND UP0, UPT, UR18, 0x1, UPT ;  /* 0x000000011200788c */ /* 0x002fce000bf06270 */
[----:B------:R-:W2:Y:S01]  /*00a0*/  LDC R13, c[0x0][0x360] ;  /* 0x0000d800ff0d7b82 */ /* 0x000ea20000000800 */
[----:B0-----:R-:W-:Y:S02]  /*00b0*/  IMAD R0, R0, UR4, R3 ;  /* 0x0000000400007c24 */ /* 0x001fe4000f8e0203 */
[----:B--2---:R-:W-:Y:S01]  /*00c0*/  IMAD R13, R13, UR5, R2 ;  /* 0x000000050d0d7c24 */ /* 0x004fe2000f8e0202 */
[----:B---3--:R-:W-:Y:S06]  /*00d0*/  BRA.U !UP0, `(.L_x_0) ;  /* 0x0000000908647547 */ /* 0x008fec000b800000 */
[----:B------:R-:W-:Y:S02]  /*00e0*/  UISETP.GE.U32.AND UP1, UPT, UR18, 0x8, UPT ;  /* 0x000000081200788c */ /* 0x000fe4000bf26070 */
[----:B------:R-:W-:Y:S01]  /*00f0*/  IMAD R5, R0, UR18, RZ ;  /* 0x0000001200057c24 */ /* 0x000fe2000f8e02ff */
[----:B------:R-:W-:Y:S01]  /*0100*/  ULOP3.LUT UR19, UR18, 0x7, URZ, 0xc0, !UPT ;  /* 0x0000000712137892 */ /* 0x000fe2000f8ec0ff */
[----:B------:R-:W-:Y:S01]  /*0110*/  MOV R12, RZ ;  /* 0x000000ff000c7202 */ /* 0x000fe20000000f00 */
[----:B------:R-:W-:Y:S02]  /*0120*/  UMOV UR4, URZ ;  /* 0x000000ff00047c82 */ /* 0x000fe40008000000 */
[----:B------:R-:W-:Y:S02]  /*0130*/  UISETP.NE.AND UP0, UPT, UR19, URZ, UPT ;  /* 0x000000ff1300728c */ /* 0x000fe4000bf05270 */
[----:B------:R-:W-:Y:S09]  /*0140*/  BRA.U !UP1, `(.L_x_1) ;  /* 0x0000000509087547 */ /* 0x000ff2000b800000 */
[----:B------:R-:W0:Y:S01]  /*0150*/  LDCU.128 UR20, c[0x0][0x380] ;  /* 0x00007000ff1477ac */ /* 0x000e220008000c00 */
[----:B------:R-:W-:Y:S02]  /*0160*/  MOV R12, RZ ;  /* 0x000000ff000c7202 */ /* 0x000fe40000000f00 */
[----:B------:R-:W-:Y:S01]  /*0170*/  MOV R14, R13 ;  /* 0x0000000d000e7202 */ /* 0x000fe20000000f00 */
[----:B------:R-:W-:-:S04]  /*0180*/  ULOP3.LUT UR4, UR18, 0x7ffffff8, URZ, 0xc0, !UPT ;  /* 0x7ffffff812047892 */ /* 0x000fc8000f8ec0ff */
[----:B------:R-:W-:Y:S01]  /*0190*/  UIADD3 UR5, UPT, UPT, -UR4, URZ, URZ ;  /* 0x000000ff04057290 */ /* 0x000fe2000fffe1ff */
[----:B0-----:R-:W-:Y:S01]  /*01a0*/  MOV R2, UR20 ;  /* 0x0000001400027c02 */ /* 0x001fe20008000f00 */
[----:B------:R-:W-:Y:S01]  /*01b0*/  UIMAD.WIDE.U32 UR6, UR18, 0xc, UR22 ;  /* 0x0000000c120678a5 */ /* 0x000fe2000f8e0016 */
[----:B------:R-:W-:Y:S01]  /*01c0*/  MOV R3, UR21 ;  /* 0x0000001500037c02 */ /* 0x000fe20008000f00 */
[----:B------:R-:W-:Y:S02]  /*01d0*/  UIMAD.WIDE.U32 UR8, UR18, 0x10, UR22 ;  /* 0x00000010120878a5 */ /* 0x000fe4000f8e0016 */
[----:B------:R-:W-:Y:S01]  /*01e0*/  UIMAD.WIDE.U32 UR10, UR18, 0x14, UR22 ;  /* 0x00000014120a78a5 */ /* 0x000fe2000f8e0016 */
[----:B------:R-:W-:Y:S01]  /*01f0*/  IMAD.WIDE.U32 R2, R5, 0x4, R2 ;  /* 0x0000000405027825 */ /* 0x000fe200078e0002 */
[----:B------:R-:W-:Y:S02]  /*0200*/  UIMAD.WIDE.U32 UR12, UR18, 0x18, UR22 ;  /* 0x00000018120c78a5 */ /* 0x000fe4000f8e0016 */
[----:B------:R-:W-:Y:S01]  /*0210*/  UIMAD.WIDE.U32 UR14, UR18, 0x1c, UR22 ;  /* 0x0000001c120e78a5 */ /* 0x000fe2000f8e0016 */
[----:B------:R-:W-:-:S04]  /*0220*/  IADD3 R2, P0, PT, R2, 0x10, RZ ;  /* 0x0000001002027810 */ /* 0x000fc80007f1e0ff */
[----:B------:R-:W-:-:S09]  /*0230*/  IADD3.X R3, PT, PT, RZ, R3, RZ, P0, !PT ;  /* 0x00000003ff037210 */ /* 0x000fd200007fe4ff */
.L_x_2:
[----:B------:R-:W-:Y:S01]  /*0240*/  HFMA2 R23, -RZ, RZ, 0, 2.384185791015625e-07 ;  /* 0x00000004ff177431 */ /* 0x000fe200000001ff */
[----:B------:R-:W-:Y:S01]  /*0250*/  UIMAD.WIDE.U32 UR24, UR18, 0x4, UR22 ;  /* 0x00000004121878a5 */ /* 0x000fe2000f8e0016 */
[----:B------:R-:W2:Y:S01]  /*0260*/  LDG.E R21, desc[UR16][R2.64+-0x10] ;  /* 0xfffff01002157981 */ /* 0x000ea2000c1e1900 */
[----:B------:R-:W-:Y:S01]  /*0270*/  UIMAD.WIDE.U32 UR20, UR18, 0x8, UR22 ;  /* 0x00000008121478a5 */ /* 0x000fe2000f8e0016 */
[----:B------:R-:W-:Y:S02]  /*0280*/  IMAD.MOV.U32 R11, RZ, RZ, 0x4 ;  /* 0x00000004ff0b7424 */ /* 0x000fe400078e00ff */
[----:B------:R-:W-:Y:S01]  /*0290*/  HFMA2 R7, -RZ, RZ, 0, 2.384185791015625e-07 ;  /* 0x00000004ff077431 */ /* 0x000fe200000001ff */
[----:B------:R-:W3:Y:S01]  /*02a0*/  LDG.E R19, desc[UR16][R2.64+-0xc] ;  /* 0xfffff41002137981 */ /* 0x000ee2000c1e1900 */
[----:B------:R-:W-:Y:S02]  /*02b0*/  MOV R8, UR24 ;  /* 0x0000001800087c02 */ /* 0x000fe40008000f00 */
[----:B------:R-:W-:Y:S01]  /*02c0*/  MOV R9, UR25 ;  /* 0x0000001900097c02 */ /* 0x000fe20008000f00 */
[C---:B------:R-:W-:Y:S01]  /*02d0*/  IMAD.WIDE R22, R14.reuse, R23, UR22 ;  /* 0x000000160e167e25 */ /* 0x040fe2000f8e0217 */
[----:B------:R-:W-:Y:S01]  /*02e0*/  MOV R24, UR20 ;  /* 0x0000001400187c02 */ /* 0x000fe20008000f00 */
[----:B------:R-:W4:Y:S01]  /*02f0*/  LDG.E R17, desc[UR16][R2.64+-0x8] ;  /* 0xfffff81002117981 */ /* 0x000f22000c1e1900 */
[----:B------:R-:W-:Y:S01]  /*0300*/  MOV R25, UR21 ;  /* 0x0000001500197c02 */ /* 0x000fe20008000f00 */
[----:B------:R-:W-:-:S02]  /*0310*/  IMAD.WIDE R8, R14, 0x4, R8 ;  /* 0x000000040e087825 */ /* 0x000fc400078e0208 */
[----:B------:R-:W2:Y:S02]  /*0320*/  LDG.E R22, desc[UR16][R22.64] ;  /* 0x0000001016167981 */ /* 0x000ea4000c1e1900 */
[C---:B------:R-:W-:Y:S01]  /*0330*/  IMAD.WIDE R24, R14.reuse, 0x4, R24 ;  /* 0x000000040e187825 */ /* 0x040fe200078e0218 */
[----:B------:R-:W-:Y:S01]  /*0340*/  MOV R5, 0x4 ;  /* 0x0000000400057802 */ /* 0x000fe20000000f00 */
[----:B------:R0:W3:Y:S02]  /*0350*/  LDG.E R20, desc[UR16][R8.64] ;  /* 0x0000001008147981 */ /* 0x0000e4000c1e1900 */
[C---:B------:R-:W-:Y:S02]  /*0360*/  IMAD.WIDE R10, R14.reuse, R11, UR6 ;  /* 0x000000060e0a7e25 */ /* 0x040fe4000f8e020b */
[----:B------:R-:W4:Y:S02]  /*0370*/  LDG.E R18, desc[UR16][R24.64] ;  /* 0x0000001018127981 */ /* 0x000f24000c1e1900 */
[----:B------:R-:W-:-:S04]  /*0380*/  IMAD.WIDE R4, R14, R5, UR8 ;  /* 0x000000080e047e25 */ /* 0x000fc8000f8e0205 */
[----:B------:R-:W-:Y:S01]  /*0390*/  HFMA2 R27, -RZ, RZ, 0, 2.384185791015625e-07 ;  /* 0x00000004ff1b7431 */ /* 0x000fe200000001ff */
[----:B------:R1:W5:Y:S01]  /*03a0*/  LDG.E R16, desc[UR16][R10.64] ;  /* 0x000000100a107981 */ /* 0x000362000c1e1900 */
[----:B0-----:R-:W-:-:S03]  /*03b0*/  MOV R9, 0x4 ;  /* 0x0000000400097802 */ /* 0x001fc60000000f00 */
[----:B------:R-:W5:Y:S01]  /*03c0*/  LDG.E R15, desc[UR16][R2.64+-0x4] ;  /* 0xfffffc10020f7981 */ /* 0x000f62000c1e1900 */
[----:B------:R-:W-:-:S03]  /*03d0*/  IMAD.WIDE R6, R14, R7, UR10 ;  /* 0x0000000a0e067e25 */ /* 0x000fc6000f8e0207 */
[----:B------:R0:W5:Y:S01]  /*03e0*/  LDG.E R4, desc[UR16][R4.64] ;  /* 0x0000001004047981 */ /* 0x000162000c1e1900 */
[----:B------:R-:W-:-:S03]  /*03f0*/  IMAD.WIDE R8, R14, R9, UR12 ;  /* 0x0000000c0e087e25 */ /* 0x000fc6000f8e0209 */
[----:B------:R-:W5:Y:S01]  /*0400*/  LDG.E R23, desc[UR16][R2.64] ;  /* 0x0000001002177981 */ /* 0x000f62000c1e1900 */
[----:B-1----:R-:W-:-:S03]  /*0410*/  IMAD.WIDE R10, R14, R27, UR14 ;  /* 0x0000000e0e0a7e25 */ /* 0x002fc6000f8e021b */
[----:B------:R-:W5:Y:S04]  /*0420*/  LDG.E R7, desc[UR16][R6.64] ;  /* 0x0000001006077981 */ /* 0x000f68000c1e1900 */
[----:B------:R-:W5:Y:S04]  /*0430*/  LDG.E R24, desc[UR16][R2.64+0x4] ;  /* 0x0000041002187981 */ /* 0x000f68000c1e1900 */
[----:B------:R-:W5:Y:S04]  /*0440*/  LDG.E R8, desc[UR16][R8.64] ;  /* 0x0000001008087981 */ /* 0x000f68000c1e1900 */
[----:B------:R-:W5:Y:S04]  /*0450*/  LDG.E R25, desc[UR16][R2.64+0x8] ;  /* 0x0000081002197981 */ /* 0x000f68000c1e1900 */
[----:B------:R-:W5:Y:S04]  /*0460*/  LDG.E R10, desc[UR16][R10.64] ;  /* 0x000000100a0a7981 */ /* 0x000f68000c1e1900 */
[----:B------:R1:W5:Y:S01]  /*0470*/  LDG.E R27, desc[UR16][R2.64+0xc] ;  /* 0x00000c10021b7981 */ /* 0x000362000c1e1900 */
[----:B------:R-:W-:-:S04]  /*0480*/  UIADD3 UR5, UPT, UPT, UR5, 0x8, URZ ;  /* 0x0000000805057890 */ /* 0x000fc8000fffe0ff */
[----:B------:R-:W-:Y:S01]  /*0490*/  UISETP.NE.AND UP1, UPT, UR5, URZ, UPT ;  /* 0x000000ff0500728c */ /* 0x000fe2000bf25270 */
[----:B0-----:R-:W-:Y:S02]  /*04a0*/  MOV R5, UR18 ;  /* 0x0000001200057c02 */ /* 0x001fe40008000f00 */
[----:B-1----:R-:W-:Y:S02]  /*04b0*/  IADD3 R2, P0, PT, R2, 0x20, RZ ;  /* 0x0000002002027810 */ /* 0x002fe40007f1e0ff */
[----:B------:R-:W-:Y:S02]  /*04c0*/  LEA R14, R5, R14, 0x3 ;  /* 0x0000000e050e7211 */ /* 0x000fe400078e18ff */
[----:B------:R-:W-:Y:S01]  /*04d0*/  IADD3.X R3, PT, PT, RZ, R3, RZ, P0, !PT ;  /* 0x00000003ff037210 */ /* 0x000fe200007fe4ff */
[----:B--2---:R-:W-:-:S04]  /*04e0*/  FFMA R22, R21, R22, R12 ;  /* 0x0000001615167223 */ /* 0x004fc8000000000c */
[----:B---3--:R-:W-:-:S04]  /*04f0*/  FFMA R20, R19, R20, R22 ;  /* 0x0000001413147223 */ /* 0x008fc80000000016 */
[----:B----4-:R-:W-:-:S04]  /*0500*/  FFMA R18, R17, R18, R20 ;  /* 0x0000001211127223 */ /* 0x010fc80000000014 */
[----:B-----5:R-:W-:-:S04]  /*0510*/  FFMA R16, R15, R16, R18 ;  /* 0x000000100f107223 */ /* 0x020fc80000000012 */
[----:B------:R-:W-:-:S04]  /*0520*/  FFMA R23, R23, R4, R16 ;  /* 0x0000000417177223 */ /* 0x000fc80000000010 */
[----:B------:R-:W-:-:S04]  /*0530*/  FFMA R24, R24, R7, R23 ;  /* 0x0000000718187223 */ /* 0x000fc80000000017 */
[----:B------:R-:W-:-:S04]  /*0540*/  FFMA R8, R25, R8, R24 ;  /* 0x0000000819087223 */ /* 0x000fc80000000018 */
[----:B------:R-:W-:Y:S01]  /*0550*/  FFMA R12, R27, R10, R8 ;  /* 0x0000000a1b0c7223 */ /* 0x000fe20000000008 */
[----:B------:R-:W-:Y:S06]  /*0560*/  BRA.U UP1, `(.L_x_2) ;  /* 0xfffffffd01347547 */ /* 0x000fec000b83ffff */
.L_x_1:
[----:B------:R-:W-:Y:S05]  /*0570*/  BRA.U !UP0, `(.L_x_0) ;  /* 0x00000005083c7547 */ /* 0x000fea000b800000 */
[----:B------:R-:W-:Y:S01]  /*0580*/  UISETP.GE.U32.AND UP0, UPT, UR19, 0x4, UPT ;  /* 0x000000041300788c */ /* 0x000fe2000bf06070 */
[----:B------:R-:W-:Y:S01]  /*0590*/  IMAD R2, R0, UR18, RZ ;  /* 0x0000001200027c24 */ /* 0x000fe2000f8e02ff */
[----:B------:R-:W-:-:S04]  /*05a0*/  ULOP3.LUT UR5, UR18, 0x3, URZ, 0xc0, !UPT ;  /* 0x0000000312057892 */ /* 0x000fc8000f8ec0ff */
[----:B------:R-:W-:-:S03]  /*05b0*/  UISETP.NE.AND UP1, UPT, UR5, URZ, UPT ;  /* 0x000000ff0500728c */ /* 0x000fc6000bf25270 */
[----:B------:R-:W-:Y:S08]  /*05c0*/  BRA.U !UP0, `(.L_x_3) ;  /* 0x00000001087c7547 */ /* 0x000ff0000b800000 */
[----:B------:R-:W0:Y:S01]  /*05d0*/  LDC.64 R6, c[0x0][0x388] ;  /* 0x0000e200ff067b82 */ /* 0x000e220000000a00 */
[----:B------:R-:W1:Y:S01]  /*05e0*/  LDCU.64 UR6, c[0x0][0x380] ;  /* 0x00007000ff0677ac */ /* 0x000e620008000a00 */
[----:B------:R-:W-:Y:S01]  /*05f0*/  MOV R4, UR4 ;  /* 0x0000000400047c02 */ /* 0x000fe20008000f00 */
[C---:B------:R-:W-:Y:S01]  /*0600*/  VIADD R3, R2.reuse, UR4 ;  /* 0x0000000402037c36 */ /* 0x040fe20008000000 */
[----:B------:R-:W-:Y:S02]  /*0610*/  MOV R11, UR18 ;  /* 0x00000012000b7c02 */ /* 0x000fe40008000f00 */
[----:B------:R-:W-:Y:S01]  /*0620*/  IADD3 R14, P0, PT, R2, UR4, RZ ;  /* 0x00000004020e7c10 */ /* 0x000fe2000ff1e0ff */
[----:B------:R-:W-:Y:S01]  /*0630*/  IMAD R5, R4, UR18, R13 ;  /* 0x0000001204057c24 */ /* 0x000fe2000f8e020d */
[----:B------:R-:W2:Y:S01]  /*0640*/  LDC.64 R8, c[0x0][0x380] ;  /* 0x0000e000ff087b82 */ /* 0x000ea20000000a00 */
[----:B------:R-:W-:Y:S02]  /*0650*/  MOV R15, UR18 ;  /* 0x00000012000f7c02 */ /* 0x000fe40008000f00 */
[----:B------:R-:W-:Y:S01]  /*0660*/  MOV R17, UR18 ;  /* 0x0000001200117c02 */ /* 0x000fe20008000f00 */
[----:B0-----:R-:W-:-:S04]  /*0670*/  IMAD.WIDE R6, R5, 0x4, R6 ;  /* 0x0000000405067825 */ /* 0x001fc800078e0206 */
[----:B------:R-:W-:Y:S02]  /*0680*/  IMAD.WIDE.U32 R10, R11, 0x4, R6 ;  /* 0x000000040b0a7825 */ /* 0x000fe400078e0006 */
[----:B------:R-:W3:Y:S02]  /*0690*/  LDG.E R6, desc[UR16][R6.64] ;  /* 0x0000001006067981 */ /* 0x000ee4000c1e1900 */
[----:B--2---:R-:W-:Y:S01]  /*06a0*/  IMAD.WIDE.U32 R8, R3, 0x4, R8 ;  /* 0x0000000403087825 */ /* 0x004fe200078e0008 */
[----:B------:R-:W-:Y:S02]  /*06b0*/  IADD3.X R3, PT, PT, RZ, RZ, RZ, P0, !PT ;  /* 0x000000ffff037210 */ /* 0x000fe400007fe4ff */
[----:B-1----:R-:W-:-:S03]  /*06c0*/  LEA R4, P0, R14, UR6, 0x2 ;  /* 0x000000060e047c11 */ /* 0x002fc6000f8010ff */
[----:B------:R-:W3:Y:S01]  /*06d0*/  LDG.E R9, desc[UR16][R8.64] ;  /* 0x0000001008097981 */ /* 0x000ee2000c1e1900 */
[----:B------:R-:W-:Y:S01]  /*06e0*/  LEA.HI.X R5, R14, UR7, R3, 0x2, P0 ;  /* 0x000000070e057c11 */ /* 0x000fe200080f1403 */
[----:B------:R-:W-:Y:S02]  /*06f0*/  IMAD.WIDE.U32 R14, R15, 0x4, R10 ;  /* 0x000000040f0e7825 */ /* 0x000fe400078e000a */
[----:B------:R-:W2:Y:S04]  /*0700*/  LDG.E R3, desc[UR16][R10.64] ;  /* 0x000000100a037981 */ /* 0x000ea8000c1e1900 */
[----:B------:R-:W2:Y:S01]  /*0710*/  LDG.E R18, desc[UR16][R4.64+0x4] ;  /* 0x0000041004127981 */ /* 0x000ea2000c1e1900 */
[----:B------:R-:W-:-:S03]  /*0720*/  IMAD.WIDE.U32 R16, R17, 0x4, R14 ;  /* 0x0000000411107825 */ /* 0x000fc600078e000e */
[----:B------:R-:W4:Y:S04]  /*0730*/  LDG.E R19, desc[UR16][R14.64] ;  /* 0x000000100e137981 */ /* 0x000f28000c1e1900 */
[----:B------:R-:W4:Y:S04]  /*0740*/  LDG.E R20, desc[UR16][R4.64+0x8] ;  /* 0x0000081004147981 */ /* 0x000f28000c1e1900 */
[----:B------:R-:W5:Y:S04]  /*0750*/  LDG.E R22, desc[UR16][R4.64+0xc] ;  /* 0x00000c1004167981 */ /* 0x000f68000c1e1900 */
[----:B------:R-:W5:Y:S01]  /*0760*/  LDG.E R16, desc[UR16][R16.64] ;  /* 0x0000001010107981 */ /* 0x000f62000c1e1900 */
[----:B------:R-:W-:Y:S01]  /*0770*/  UIADD3 UR4, UPT, UPT, UR4, 0x4, URZ ;  /* 0x0000000404047890 */ /* 0x000fe2000fffe0ff */
[----:B---3--:R-:W-:-:S04]  /*0780*/  FFMA R9, R9, R6, R12 ;  /* 0x0000000609097223 */ /* 0x008fc8000000000c */
[----:B--2---:R-:W-:-:S04]  /*0790*/  FFMA R3, R18, R3, R9 ;  /* 0x0000000312037223 */ /* 0x004fc80000000009 */
[----:B----4-:R-:W-:-:S04]  /*07a0*/  FFMA R3, R20, R19, R3 ;  /* 0x0000001314037223 */ /* 0x010fc80000000003 */
[----:B-----5:R-:W-:-:S07]  /*07b0*/  FFMA R12, R22, R16, R3 ;  /* 0x00000010160c7223 */ /* 0x020fce0000000003 */
.L_x_3:
[----:B------:R-:W-:Y:S05]  /*07c0*/  BRA.U !UP1, `(.L_x_0) ;  /* 0x0000000109a87547 */ /* 0x000fea000b800000 */
[----:B------:R-:W-:Y:S01]  /*07d0*/  UISETP.NE.AND UP0, UPT, UR5, 0x1, UPT ;  /* 0x000000010500788c */ /* 0x000fe2000bf05270 */
[----:B------:R-:W-:Y:S01]  /*07e0*/  MOV R4, UR4 ;  /* 0x0000000400047c02 */ /* 0x000fe20008000f00 */
[----:B------:R-:W-:Y:S02]  /*07f0*/  ULOP3.LUT UR5, UR18, 0x1, URZ, 0xc0, !UPT ;  /* 0x0000000112057892 */ /* 0x000fe4000f8ec0ff */
[----:B------:R-:W-:Y:S02]  /*0800*/  MOV R17, UR18 ;  /* 0x0000001200117c02 */ /* 0x000fe40008000f00 */
[----:B------:R-:W-:Y:S01]  /*0810*/  UISETP.NE.U32.AND UP1, UPT, UR5, 0x1, UPT ;  /* 0x000000010500788c */ /* 0x000fe2000bf25070 */
[----:B------:R-:W-:-:S04]  /*0820*/  PLOP3.LUT P1, PT, PT, PT, UP0, 0x80, 0x8 ;  /* 0x000000000008781c */ /* 0x000fc80003f2f008 */
[----:B------:R-:W0:Y:S01]  /*0830*/  @UP0 LDCU.128 UR8, c[0x0][0x380] ;  /* 0x00007000ff0807ac */ /* 0x000e220008000c00 */
[----:B------:R-:W-:Y:S01]  /*0840*/  PLOP3.LUT P0, PT, PT, PT, UP1, 0x80, 0x8 ;  /* 0x000000000008781c */ /* 0x000fe20003f0f018 */
[----:B------:R-:W1:Y:S04]  /*0850*/  @UP0 LDCU.64 UR6, c[0x0][0x380] ;  /* 0x00007000ff0607ac */ /* 0x000e680008000a00 */
[----:B------:R-:W2:Y:S03]  /*0860*/  @!UP1 LDCU.128 UR12, c[0x0][0x380] ;  /* 0x00007000ff0c97ac */ /* 0x000ea60008000c00 */
[C---:B------:R-:W-:Y:S02]  /*0870*/  @P1 IADD3 R3, PT, PT, R2.reuse, UR4, RZ ;  /* 0x0000000402031c10 */ /* 0x040fe4000fffe0ff */
[----:B------:R-:W-:Y:S01]  /*0880*/  @P1 IADD3 R5, P2, PT, R2, UR4, RZ ;  /* 0x0000000402051c10 */ /* 0x000fe2000ff5e0ff */
[----:B------:R-:W-:-:S03]  /*0890*/  @UP0 UIADD3 UR4, UPT, UPT, UR4, 0x2, URZ ;  /* 0x0000000204040890 */ /* 0x000fc6000fffe0ff */
[----:B------:R-:W-:Y:S02]  /*08a0*/  @P1 IADD3.X R8, PT, PT, RZ, RZ, RZ, P2, !PT ;  /* 0x000000ffff081210 */ /* 0x000fe400017fe4ff */
[----:B0-----:R-:W-:Y:S01]  /*08b0*/  MOV R14, UR8 ;  /* 0x00000008000e7c02 */ /* 0x001fe20008000f00 */
[----:B------:R-:W-:Y:S01]  /*08c0*/  IMAD.U32 R6, RZ, RZ, UR10 ;  /* 0x0000000aff067e24 */ /* 0x000fe2000f8e00ff */
[----:B------:R-:W-:Y:S02]  /*08d0*/  MOV R15, UR9 ;  /* 0x00000009000f7c02 */ /* 0x000fe40008000f00 */
[----:B------:R-:W-:Y:S01]  /*08e0*/  MOV R7, UR11 ;  /* 0x0000000b00077c02 */ /* 0x000fe20008000f00 */
[----:B------:R-:W-:-:S04]  /*08f0*/  @P1 IMAD.WIDE.U32 R14, R3, 0x4, R14 ;  /* 0x00000004030e1825 */ /* 0x000fc800078e000e */
[----:B------:R-:W-:Y:S01]  /*0900*/  @P1 IMAD R3, R4, UR18, R13 ;  /* 0x0000001204031c24 */ /* 0x000fe2000f8e020d */
[----:B-1----:R-:W-:Y:S02]  /*0910*/  @P1 LEA R4, P2, R5, UR6, 0x2 ;  /* 0x0000000605041c11 */ /* 0x002fe4000f8410ff */
[----:B------:R-:W-:Y:S01]  /*0920*/  MOV R18, UR4 ;  /* 0x0000000400127c02 */ /* 0x000fe20008000f00 */
[----:B------:R-:W-:Y:S01]  /*0930*/  @P1 IMAD.WIDE R6, R3, 0x4, R6 ;  /* 0x0000000403061825 */ /* 0x000fe200078e0206 */
[----:B------:R-:W-:Y:S01]  /*0940*/  @P1 LEA.HI.X R5, R5, UR7, R8, 0x2, P2 ;  /* 0x0000000705051c11 */ /* 0x000fe200090f1408 */
[----:B------:R-:W3:Y:S01]  /*0950*/  @P1 LDG.E R3, desc[UR16][R14.64] ;  /* 0x000000100e031981 */ /* 0x000ee2000c1e1900 */
[----:B--2---:R-:W-:Y:S01]  /*0960*/  MOV R8, UR12 ;  /* 0x0000000c00087c02 */ /* 0x004fe20008000f00 */
[----:B------:R-:W-:Y:S01]  /*0970*/  @!P0 IMAD R21, R18, UR18, R13 ;  /* 0x0000001212158c24 */ /* 0x000fe2000f8e020d */
[----:B------:R-:W-:Y:S01]  /*0980*/  MOV R9, UR13 ;  /* 0x0000000d00097c02 */ /* 0x000fe20008000f00 */
[----:B------:R-:W-:Y:S01]  /*0990*/  @P1 IMAD.WIDE.U32 R16, R17, 0x4, R6 ;  /* 0x0000000411101825 */ /* 0x000fe200078e0006 */
[----:B------:R-:W-:Y:S01]  /*09a0*/  @!P0 IADD3 R19, PT, PT, R2, UR4, RZ ;  /* 0x0000000402138c10 */ /* 0x000fe2000fffe0ff */
[----:B------:R-:W3:Y:S01]  /*09b0*/  @P1 LDG.E R6, desc[UR16][R6.64] ;  /* 0x0000001006061981 */ /* 0x000ee2000c1e1900 */
[----:B------:R-:W-:-:S02]  /*09c0*/  MOV R10, UR14 ;  /* 0x0000000e000a7c02 */ /* 0x000fc40008000f00 */
[----:B------:R-:W-:Y:S01]  /*09d0*/  MOV R11, UR15 ;  /* 0x0000000f000b7c02 */ /* 0x000fe20008000f00 */
[----:B------:R-:W-:Y:S01]  /*09e0*/  @!P0 IMAD.WIDE.U32 R8, R19, 0x4, R8 ;  /* 0x0000000413088825 */ /* 0x000fe200078e0008 */
[----:B------:R-:W2:Y:S03]  /*09f0*/  @P1 LDG.E R16, desc[UR16][R16.64] ;  /* 0x0000001010101981 */ /* 0x000ea6000c1e1900 */
[----:B------:R-:W-:Y:S01]  /*0a00*/  @!P0 IMAD.WIDE R10, R21, 0x4, R10 ;  /* 0x00000004150a8825 */ /* 0x000fe200078e020a */
[----:B------:R-:W2:Y:S04]  /*0a10*/  @P1 LDG.E R4, desc[UR16][R4.64+0x4] ;  /* 0x0000041004041981 */ /* 0x000ea8000c1e1900 */
[----:B------:R-:W4:Y:S04]  /*0a20*/  @!P0 LDG.E R9, desc[UR16][R8.64] ;  /* 0x0000001008098981 */ /* 0x000f28000c1e1900 */
[----:B------:R-:W4:Y:S01]  /*0a30*/  @!P0 LDG.E R10, desc[UR16][R10.64] ;  /* 0x000000100a0a8981 */ /* 0x000f22000c1e1900 */
[----:B---3--:R-:W-:-:S04]  /*0a40*/  @P1 FFMA R3, R3, R6, R12 ;  /* 0x0000000603031223 */ /* 0x008fc8000000000c */
[----:B--2---:R-:W-:-:S04]  /*0a50*/  @P1 FFMA R12, R4, R16, R3 ;  /* 0x00000010040c1223 */ /* 0x004fc80000000003 */
[----:B----4-:R-:W-:-:S07]  /*0a60*/  @!P0 FFMA R12, R9, R10, R12 ;  /* 0x0000000a090c8223 */ /* 0x010fce000000000c */
.L_x_0:
[----:B------:R-:W0:Y:S01]  /*0a70*/  LDC.64 R2, c[0x0][0x390] ;  /* 0x0000e400ff027b82 */ /* 0x000e220000000a00 */
[----:B------:R-:W-:-:S04]  /*0a80*/  IMAD R13, R0, UR18, R13 ;  /* 0x00000012000d7c24 */ /* 0x000fc8000f8e020d */
[----:B0-----:R-:W-:-:S05]  /*0a90*/  IMAD.WIDE R2, R13, 0x4, R2 ;  /* 0x000000040d027825 */ /* 0x001fca00078e0202 */
[----:B------:R-:W-:Y:S01]  /*0aa0*/  STG.E desc[UR16][R2.64], R12 ;  /* 0x0000000c02007986 */ /* 0x000fe2000c101910 */
[----:B------:R-:W-:Y:S05]  /*0ab0*/  EXIT ;  /* 0x000000000000794d */ /* 0x000fea0003800000 */
.L_x_4:
[----:B------:R-:W-:-:S00]  /*0ac0*/  BRA `(.L_x_4) ;  /* 0xfffffffc00fc7947 */ /* 0x000fc0000383ffff */
[----:B------:R-:W-:-:S00]  /*0ad0*/  NOP ;  /* 0x0000000000007918 */ /* 0x000fc00000000000 */
        /* <DEDUP_REMOVED lines=10> */
.L_x_5:


//--------------------- .nv.shared.reserved.0     --------------------------
	.section	.nv.shared.reserved.0,"aw",@nobits
	.weak		__nv_reservedSMEM_offset_0_alias
	.size		__nv_reservedSMEM_offset_0_alias, 0, 64
	.other		__nv_reservedSMEM_offset_0_alias,@"STO_CUDA_RESERVED_SHARED STV_DEFAULT"
__nv_reservedSMEM_offset_0_alias:
	.zero		0
	.zero		64


//--------------------- .nv.constant0._Z15matrixMulKernelPKfS0_Pfi --------------------------
	.section	.nv.constant0._Z15matrixMulKernelPKfS0_Pfi,"a",@progbits
	.sectionflags	@""
	.align	4
.nv.constant0._Z15matrixMulKernelPKfS0_Pfi:
	.zero		924


//--------------------- SYMBOLS --------------------------

	.type		.nv.reservedSmem.offset0,@object
	.size		.nv.reservedSmem.offset0,0x4
